//
// Generated by NVIDIA NVVM Compiler
//
// Compiler Build ID: CL-36424714
// Cuda compilation tools, release 13.0, V13.0.88
// Based on NVVM 20.0.0
//

.version 9.0
.target sm_100
.address_size 64

	// .globl	_Z12reduceKernelPiS_i
.extern .shared .align 16 .b8 sdata[];

.visible .entry _Z12reduceKernelPiS_i(
	.param .u64 .ptr .align 1 _Z12reduceKernelPiS_i_param_0,
	.param .u64 .ptr .align 1 _Z12reduceKernelPiS_i_param_1,
	.param .u32 _Z12reduceKernelPiS_i_param_2
)
{
	.reg .pred 	%p<6>;
	.reg .b32 	%r<23>;
	.reg .b64 	%rd<9>;

	ld.param.u64 	%rd1, [_Z12reduceKernelPiS_i_param_0];
	ld.param.u64 	%rd2, [_Z12reduceKernelPiS_i_param_1];
	ld.param.u32 	%r8, [_Z12reduceKernelPiS_i_param_2];
	mov.u32 	%r1, %tid.x;
	mov.u32 	%r2, %ctaid.x;
	mov.u32 	%r3, %ntid.x;
	mad.lo.s32 	%r4, %r2, %r3, %r1;
	shl.b32 	%r9, %r1, 2;
	mov.u32 	%r10, sdata;
	add.s32 	%r5, %r10, %r9;
	mov.b32 	%r11, 0;
	st.shared.u32 	[%r5], %r11;
	setp.ge.s32 	%p1, %r4, %r8;
	@%p1 bra 	$L__BB0_8;
	cvta.to.global.u64 	%rd3, %rd1;
	mul.wide.s32 	%rd4, %r4, 4;
	add.s64 	%rd5, %rd3, %rd4;
	ld.global.u32 	%r12, [%rd5];
	st.shared.u32 	[%r5], %r12;
	bar.sync 	0;
	setp.lt.u32 	%p2, %r3, 2;
	@%p2 bra 	$L__BB0_6;
	mov.b32 	%r22, 1;
$L__BB0_3:
	shl.b32 	%r7, %r22, 1;
	add.s32 	%r14, %r7, -1;
	and.b32  	%r15, %r14, %r1;
	setp.ne.s32 	%p3, %r15, 0;
	@%p3 bra 	$L__BB0_5;
	shl.b32 	%r16, %r22, 2;
	add.s32 	%r17, %r5, %r16;
	ld.shared.u32 	%r18, [%r17];
	ld.shared.u32 	%r19, [%r5];
	add.s32 	%r20, %r19, %r18;
	st.shared.u32 	[%r5], %r20;
$L__BB0_5:
	bar.sync 	0;
	setp.lt.u32 	%p4, %r7, %r3;
	mov.u32 	%r22, %r7;
	@%p4 bra 	$L__BB0_3;
$L__BB0_6:
	setp.ne.s32 	%p5, %r1, 0;
	@%p5 bra 	$L__BB0_8;
	ld.shared.u32 	%r21, [sdata];
	cvta.to.global.u64 	%rd6, %rd2;
	mul.wide.u32 	%rd7, %r2, 4;
	add.s64 	%rd8, %rd6, %rd7;
	st.global.u32 	[%rd8], %r21;
$L__BB0_8:
	ret;

}


// ===== COMPILED SASS (sm_100) =====

	.target	sm_100

	.elftype	@"ET_EXEC"


//--------------------- .note.nv.tkinfo           --------------------------
	.section	.note.nv.tkinfo,"",@"SHT_NOTE"
	.sectionflags	@"SHF_NOTE_NV_TKINFO"
	.tkinfo
        /*0018*/ 	.word	0x00000002
        /*0030*/ 	.string	""
        /*0030*/ 	.string	"ptxas"
        /*0030*/ 	.string	"Cuda compilation tools, release 13.0, V13.0.88"
        /*0030*/ 	.string	"Build cuda_13.0.r13.0/compiler.36424714_0"
        /*0030*/ 	.string	"-arch sm_100 -m 64 "



//--------------------- .note.nv.cuinfo           --------------------------
	.section	.note.nv.cuinfo,"",@"SHT_NOTE"
	.sectionflags	@"SHF_NOTE_NV_CUINFO"
        /*0018*/ 	.short	0x0002
        /*001a*/ 	.short	0x0064
        /*001c*/ 	.short	0x0082
	.zero		2


//--------------------- .nv.info                  --------------------------
	.section	.nv.info,"",@"SHT_CUDA_INFO"
	.align	4


	//----- nvinfo : EIATTR_REGCOUNT
	.align		4
        /*0000*/ 	.byte	0x04, 0x2f
        /*0002*/ 	.short	(.L_1 - .L_0)
	.align		4
.L_0:
        /*0004*/ 	.word	index@(_Z12reduceKernelPiS_i)
        /*0008*/ 	.word	0x0000000a


	//----- nvinfo : EIATTR_FRAME_SIZE
	.align		4
.L_1:
        /*000c*/ 	.byte	0x04, 0x11
        /*000e*/ 	.short	(.L_3 - .L_2)
	.align		4
.L_2:
        /*0010*/ 	.word	index@(_Z12reduceKernelPiS_i)
        /*0014*/ 	.word	0x00000000


	//----- nvinfo : EIATTR_MIN_STACK_SIZE
	.align		4
.L_3:
        /*0018*/ 	.byte	0x04, 0x12
        /*001a*/ 	.short	(.L_5 - .L_4)
	.align		4
.L_4:
        /*001c*/ 	.word	index@(_Z12reduceKernelPiS_i)
        /*0020*/ 	.word	0x00000000
.L_5:


//--------------------- .nv.compat                --------------------------
	.section	.nv.compat,"",@"SHT_CUDA_COMPAT_INFO"
	.align	4
        /*0000*/ 	.byte	0x02, 0x09, 0x00, 0x00, 0x02, 0x02, 0x01, 0x00, 0x02, 0x05, 0x05, 0x00, 0x03, 0x07, 0x01, 0x01
        /*0010*/ 	.byte	0x02, 0x03, 0x00, 0x00, 0x02, 0x06, 0x01, 0x00, 0x04, 0x0b, 0x08, 0x00, 0x09, 0x00, 0x00, 0x00
        /*0020*/ 	.byte	0x00, 0x00, 0x00, 0x00


//--------------------- .nv.info._Z12reduceKernelPiS_i --------------------------
	.section	.nv.info._Z12reduceKernelPiS_i,"",@"SHT_CUDA_INFO"
	.sectionflags	@""
	.align	4


	//----- nvinfo : EIATTR_CUDA_API_VERSION
	.align		4
        /*0000*/ 	.byte	0x04, 0x37
        /*0002*/ 	.short	(.L_7 - .L_6)
.L_6:
        /*0004*/ 	.word	0x00000082


	//----- nvinfo : EIATTR_KPARAM_INFO
	.align		4
.L_7:
        /*0008*/ 	.byte	0x04, 0x17
        /*000a*/ 	.short	(.L_9 - .L_8)
.L_8:
        /*000c*/ 	.word	0x00000000
        /*0010*/ 	.short	0x0002
        /*0012*/ 	.short	0x0010
        /*0014*/ 	.byte	0x00, 0xf0, 0x11, 0x00


	//----- nvinfo : EIATTR_KPARAM_INFO
	.align		4
.L_9:
        /*0018*/ 	.byte	0x04, 0x17
        /*001a*/ 	.short	(.L_11 - .L_10)
.L_10:
        /*001c*/ 	.word	0x00000000
        /*0020*/ 	.short	0x0001
        /*0022*/ 	.short	0x0008
        /*0024*/ 	.byte	0x00, 0xf5, 0x21, 0x00


	//----- nvinfo : EIATTR_KPARAM_INFO
	.align		4
.L_11:
        /*0028*/ 	.byte	0x04, 0x17
        /*002a*/ 	.short	(.L_13 - .L_12)
.L_12:
        /*002c*/ 	.word	0x00000000
        /*0030*/ 	.short	0x0000
        /*0032*/ 	.short	0x0000
        /*0034*/ 	.byte	0x00, 0xf5, 0x21, 0x00


	//----- nvinfo : EIATTR_SPARSE_MMA_MASK
	.align		4
.L_13:
        /*0038*/ 	.byte	0x03, 0x50
        /*003a*/ 	.short	0x0000


	//----- nvinfo : EIATTR_MAXREG_COUNT
	.align		4
        /*003c*/ 	.byte	0x03, 0x1b
        /*003e*/ 	.short	0x00ff


	//----- nvinfo : EIATTR_NUM_BARRIERS
	.align		4
        /*0040*/ 	.byte	0x02, 0x4c
        /*0042*/ 	.byte	0x01
	.zero		1


	//----- nvinfo : EIATTR_MERCURY_ISA_VERSION
	.align		4
        /*0044*/ 	.byte	0x03, 0x5f
        /*0046*/ 	.short	0x0101


	//----- nvinfo : EIATTR_VRC_CTA_INIT_COUNT
	.align		4
        /*0048*/ 	.byte	0x02, 0x4a
	.zero		1
	.zero		1


	//----- nvinfo : EIATTR_EXIT_INSTR_OFFSETS
	.align		4
        /*004c*/ 	.byte	0x04, 0x1c
        /*004e*/ 	.short	(.L_15 - .L_14)


	//   ....[0]....
.L_14:
        /*0050*/ 	.word	0x000000c0


	//   ....[1]....
        /*0054*/ 	.word	0x00000230


	//   ....[2]....
        /*0058*/ 	.word	0x000002b0


	//----- nvinfo : EIATTR_CBANK_PARAM_SIZE
	.align		4
.L_15:
        /*005c*/ 	.byte	0x03, 0x19
        /*005e*/ 	.short	0x0014


	//----- nvinfo : EIATTR_PARAM_CBANK
	.align		4
        /*0060*/ 	.byte	0x04, 0x0a
        /*0062*/ 	.short	(.L_17 - .L_16)
	.align		4
.L_16:
        /*0064*/ 	.word	index@(.nv.constant0._Z12reduceKernelPiS_i)
        /*0068*/ 	.short	0x0380
        /*006a*/ 	.short	0x0014


	//----- nvinfo : EIATTR_SW_WAR
	.align		4
.L_17:
        /*006c*/ 	.byte	0x04, 0x36
        /*006e*/ 	.short	(.L_19 - .L_18)
.L_18:
        /*0070*/ 	.word	0x00000008
.L_19:


//--------------------- .nv.callgraph             --------------------------
	.section	.nv.callgraph,"",@"SHT_CUDA_CALLGRAPH"
	.align	4
	.sectionentsize	8
	.align		4
        /*0000*/ 	.word	0x00000000
	.align		4
        /*0004*/ 	.word	0xffffffff
	.align		4
        /*0008*/ 	.word	0x00000000
	.align		4
        /*000c*/ 	.word	0xfffffffe
	.align		4
        /*0010*/ 	.word	0x00000000
	.align		4
        /*0014*/ 	.word	0xfffffffd
	.align		4
        /*0018*/ 	.word	0x00000000
	.align		4
        /*001c*/ 	.word	0xfffffffc


//--------------------- .text._Z12reduceKernelPiS_i --------------------------
	.section	.text._Z12reduceKernelPiS_i,"ax",@progbits
	.align	128
        .global         _Z12reduceKernelPiS_i
        .type           _Z12reduceKernelPiS_i,@function
        .size           _Z12reduceKernelPiS_i,(.L_x_3 - _Z12reduceKernelPiS_i)
        .other          _Z12reduceKernelPiS_i,@"STO_CUDA_ENTRY STV_DEFAULT"
_Z12reduceKernelPiS_i:
.text._Z12reduceKernelPiS_i:
[----:B------:R-:W-:Y:S01]  /*0000*/  LDC R1, c[0x0][0x37c] ;  /* 0x0000df00ff017b82 */ /* 0x000fe20000000800 */
[----:B------:R-:W0:Y:S07]  /*0010*/  S2R R7, SR_TID.X ;  /* 0x0000000000077919 */ /* 0x000e2e0000002100 */
[----:B------:R-:W1:Y:S01]  /*0020*/  S2UR UR5, SR_CgaCtaId ;  /* 0x00000000000579c3 */ /* 0x000e620000008800 */
[----:B------:R-:W2:Y:S01]  /*0030*/  LDCU UR8, c[0x0][0x360] ;  /* 0x00006c00ff0877ac */ /* 0x000ea20008000800 */
[----:B------:R-:W2:Y:S01]  /*0040*/  S2R R4, SR_CTAID.X ;  /* 0x0000000000047919 */ /* 0x000ea20000002500 */
[----:B------:R-:W3:Y:S01]  /*0050*/  LDCU UR6, c[0x0][0x390] ;  /* 0x00007200ff0677ac */ /* 0x000ee20008000800 */
[----:B------:R-:W-:-:S02]  /*0060*/  UMOV UR4, 0x400 ;  /* 0x0000040000047882 */ /* 0x000fc40000000000 */
[----:B-1----:R-:W-:-:S06]  /*0070*/  ULEA UR4, UR5, UR4, 0x18 ;  /* 0x0000000405047291 */ /* 0x002fcc000f8ec0ff */
[----:B0-----:R-:W-:Y:S01]  /*0080*/  LEA R0, R7, UR4, 0x2 ;  /* 0x0000000407007c11 */ /* 0x001fe2000f8e10ff */
[----:B--2---:R-:W-:-:S04]  /*0090*/  IMAD R5, R4, UR8, R7 ;  /* 0x0000000804057c24 */ /* 0x004fc8000f8e0207 */
[----:B------:R0:W-:Y:S01]  /*00a0*/  STS [R0], RZ ;  /* 0x000000ff00007388 */ /* 0x0001e20000000800 */
[----:B---3--:R-:W-:-:S13]  /*00b0*/  ISETP.GE.AND P0, PT, R5, UR6, PT ;  /* 0x0000000605007c0c */ /* 0x008fda000bf06270 */
[----:B0-----:R-:W-:Y:S05]  /*00c0*/  @P0 EXIT ;  /* 0x000000000000094d */ /* 0x001fea0003800000 */
[----:B------:R-:W0:Y:S01]  /*00d0*/  LDC.64 R2, c[0x0][0x380] ;  /* 0x0000e000ff027b82 */ /* 0x000e220000000a00 */
[----:B------:R-:W1:Y:S01]  /*00e0*/  LDCU.64 UR6, c[0x0][0x358] ;  /* 0x00006b00ff0677ac */ /* 0x000e620008000a00 */
[----:B0-----:R-:W-:-:S06]  /*00f0*/  IMAD.WIDE R2, R5, 0x4, R2 ;  /* 0x0000000405027825 */ /* 0x001fcc00078e0202 */
[----:B-1----:R-:W2:Y:S01]  /*0100*/  LDG.E R3, desc[UR6][R2.64] ;  /* 0x0000000602037981 */ /* 0x002ea2000c1e1900 */
[----:B------:R-:W-:Y:S01]  /*0110*/  UISETP.GE.U32.AND UP0, UPT, UR8, 0x2, UPT ;  /* 0x000000020800788c */ /* 0x000fe2000bf06070 */
[----:B------:R-:W-:Y:S02]  /*0120*/  ISETP.NE.AND P0, PT, R7, RZ, PT ;  /* 0x000000ff0700720c */ /* 0x000fe40003f05270 */
[----:B--2---:R0:W-:Y:S01]  /*0130*/  STS [R0], R3 ;  /* 0x0000000300007388 */ /* 0x0041e20000000800 */
[----:B------:R-:W-:Y:S06]  /*0140*/  BAR.SYNC.DEFER_BLOCKING 0x0 ;  /* 0x0000000000007b1d */ /* 0x000fec0000010000 */
[----:B------:R-:W-:Y:S05]  /*0150*/  BRA.U !UP0, `(.L_x_0) ;  /* 0x0000000108347547 */ /* 0x000fea000b800000 */
[----:B0-----:R-:W-:-:S07]  /*0160*/  IMAD.MOV.U32 R3, RZ, RZ, 0x1 ;  /* 0x00000001ff037424 */ /* 0x001fce00078e00ff */
.L_x_1:
[----:B------:R-:W-:-:S05]  /*0170*/  IMAD.SHL.U32 R6, R3, 0x2, RZ ;  /* 0x0000000203067824 */ /* 0x000fca00078e00ff */
[----:B------:R-:W-:-:S04]  /*0180*/  IADD3 R2, PT, PT, R6, -0x1, RZ ;  /* 0xffffffff06027810 */ /* 0x000fc80007ffe0ff */
[----:B------:R-:W-:-:S13]  /*0190*/  LOP3.LUT P1, RZ, R2, R7, RZ, 0xc0, !PT ;  /* 0x0000000702ff7212 */ /* 0x000fda000782c0ff */
[----:B------:R-:W-:Y:S02]  /*01a0*/  @!P1 IMAD R2, R3, 0x4, R0 ;  /* 0x0000000403029824 */ /* 0x000fe400078e0200 */
[----:B------:R-:W-:Y:S04]  /*01b0*/  @!P1 LDS R3, [R0] ;  /* 0x0000000000039984 */ /* 0x000fe80000000800 */
[----:B------:R-:W0:Y:S02]  /*01c0*/  @!P1 LDS R2, [R2] ;  /* 0x0000000002029984 */ /* 0x000e240000000800 */
[----:B0-----:R-:W-:Y:S01]  /*01d0*/  @!P1 IADD3 R5, PT, PT, R2, R3, RZ ;  /* 0x0000000302059210 */ /* 0x001fe20007ffe0ff */
[----:B------:R-:W-:-:S04]  /*01e0*/  IMAD.MOV.U32 R3, RZ, RZ, R6 ;  /* 0x000000ffff037224 */ /* 0x000fc800078e0006 */
[----:B------:R1:W-:Y:S01]  /*01f0*/  @!P1 STS [R0], R5 ;  /* 0x0000000500009388 */ /* 0x0003e20000000800 */
[----:B------:R-:W-:Y:S01]  /*0200*/  BAR.SYNC.DEFER_BLOCKING 0x0 ;  /* 0x0000000000007b1d */ /* 0x000fe20000010000 */
[----:B------:R-:W-:-:S13]  /*0210*/  ISETP.GE.U32.AND P1, PT, R6, UR8, PT ;  /* 0x0000000806007c0c */ /* 0x000fda000bf26070 */
[----:B-1----:R-:W-:Y:S05]  /*0220*/  @!P1 BRA `(.L_x_1) ;  /* 0xfffffffc00d09947 */ /* 0x002fea000383ffff */
.L_x_0:
[----:B------:R-:W-:Y:S05]  /*0230*/  @P0 EXIT ;  /* 0x000000000000094d */ /* 0x000fea0003800000 */
[----:B------:R-:W1:Y:S01]  /*0240*/  S2UR UR5, SR_CgaCtaId ;  /* 0x00000000000579c3 */ /* 0x000e620000008800 */
[----:B------:R-:W-:-:S07]  /*0250*/  UMOV UR4, 0x400 ;  /* 0x0000040000047882 */ /* 0x000fce0000000000 */
[----:B0-----:R-:W0:Y:S01]  /*0260*/  LDC.64 R2, c[0x0][0x388] ;  /* 0x0000e200ff027b82 */ /* 0x001e220000000a00 */
[----:B-1----:R-:W-:Y:S01]  /*0270*/  ULEA UR4, UR5, UR4, 0x18 ;  /* 0x0000000405047291 */ /* 0x002fe2000f8ec0ff */
[----:B0-----:R-:W-:-:S08]  /*0280*/  IMAD.WIDE.U32 R2, R4, 0x4, R2 ;  /* 0x0000000404027825 */ /* 0x001fd000078e0002 */
[----:B------:R-:W0:Y:S04]  /*0290*/  LDS R5, [UR4] ;  /* 0x00000004ff057984 */ /* 0x000e280008000800 */
[----:B0-----:R-:W-:Y:S01]  /*02a0*/  STG.E desc[UR6][R2.64], R5 ;  /* 0x0000000502007986 */ /* 0x001fe2000c101906 */
[----:B------:R-:W-:Y:S05]  /*02b0*/  EXIT ;  /* 0x000000000000794d */ /* 0x000fea0003800000 */
.L_x_2:
[----:B------:R-:W-:-:S00]  /*02c0*/  BRA `(.L_x_2) ;  /* 0xfffffffc00fc7947 */ /* 0x000fc0000383ffff */
[----:B------:R-:W-:-:S00]  /*02d0*/  NOP ;  /* 0x0000000000007918 */ /* 0x000fc00000000000 */
        /* <DEDUP_REMOVED lines=10> */
.L_x_3:


//--------------------- .nv.shared._Z12reduceKernelPiS_i --------------------------
	.section	.nv.shared._Z12reduceKernelPiS_i,"aw",@nobits
	.sectionflags	@""
	.align	16
	.zero		1024


//--------------------- .nv.shared.reserved.0     --------------------------
	.section	.nv.shared.reserved.0,"aw",@nobits
	.weak		__nv_reservedSMEM_offset_0_alias
	.size		__nv_reservedSMEM_offset_0_alias, 0, 64
	.other		__nv_reservedSMEM_offset_0_alias,@"STO_CUDA_RESERVED_SHARED STV_DEFAULT"
__nv_reservedSMEM_offset_0_alias:
	.zero		0
	.zero		64


//--------------------- .nv.constant0._Z12reduceKernelPiS_i --------------------------
	.section	.nv.constant0._Z12reduceKernelPiS_i,"a",@progbits
	.sectionflags	@""
	.align	4
.nv.constant0._Z12reduceKernelPiS_i:
	.zero		916


//--------------------- SYMBOLS --------------------------

	.type		.nv.reservedSmem.offset0,@object
	.size		.nv.reservedSmem.offset0,0x4
	.type		.nv.reservedSmem.cap,@object
	.size		.nv.reservedSmem.cap,0x4
